//
// Generated by NVIDIA NVVM Compiler
//
// Compiler Build ID: CL-36424714
// Cuda compilation tools, release 13.0, V13.0.88
// Based on NVVM 20.0.0
//

.version 9.0
.target sm_100
.address_size 64

	// .globl	_Z16counterNonAtomicPi

.visible .entry _Z16counterNonAtomicPi(
	.param .u64 .ptr .align 1 _Z16counterNonAtomicPi_param_0
)
{
	.reg .b32 	%r<3>;
	.reg .b64 	%rd<3>;

	ld.param.u64 	%rd1, [_Z16counterNonAtomicPi_param_0];
	cvta.to.global.u64 	%rd2, %rd1;
	ld.global.u32 	%r1, [%rd2];
	add.s32 	%r2, %r1, 1;
	st.global.u32 	[%rd2], %r2;
	ret;

}
	// .globl	_Z13counterAtomicPi
.visible .entry _Z13counterAtomicPi(
	.param .u64 .ptr .align 1 _Z13counterAtomicPi_param_0
)
{
	.reg .b32 	%r<2>;
	.reg .b64 	%rd<3>;

	ld.param.u64 	%rd1, [_Z13counterAtomicPi_param_0];
	cvta.to.global.u64 	%rd2, %rd1;
	atom.global.add.u32 	%r1, [%rd2], 1;
	ret;

}


// ===== COMPILED SASS (sm_100) =====

	.target	sm_100

	.elftype	@"ET_EXEC"


//--------------------- .note.nv.tkinfo           --------------------------
	.section	.note.nv.tkinfo,"",@"SHT_NOTE"
	.sectionflags	@"SHF_NOTE_NV_TKINFO"
	.tkinfo
        /*0018*/ 	.word	0x00000002
        /*0030*/ 	.string	""
        /*0030*/ 	.string	"ptxas"
        /*0030*/ 	.string	"Cuda compilation tools, release 13.0, V13.0.88"
        /*0030*/ 	.string	"Build cuda_13.0.r13.0/compiler.36424714_0"
        /*0030*/ 	.string	"-arch sm_100 -m 64 "



//--------------------- .note.nv.cuinfo           --------------------------
	.section	.note.nv.cuinfo,"",@"SHT_NOTE"
	.sectionflags	@"SHF_NOTE_NV_CUINFO"
        /*0018*/ 	.short	0x0002
        /*001a*/ 	.short	0x0064
        /*001c*/ 	.short	0x0082
	.zero		2


//--------------------- .nv.info                  --------------------------
	.section	.nv.info,"",@"SHT_CUDA_INFO"
	.align	4


	//----- nvinfo : EIATTR_REGCOUNT
	.align		4
        /*0000*/ 	.byte	0x04, 0x2f
        /*0002*/ 	.short	(.L_1 - .L_0)
	.align		4
.L_0:
        /*0004*/ 	.word	index@(_Z16counterNonAtomicPi)
        /*0008*/ 	.word	0x00000008


	//----- nvinfo : EIATTR_FRAME_SIZE
	.align		4
.L_1:
        /*000c*/ 	.byte	0x04, 0x11
        /*000e*/ 	.short	(.L_3 - .L_2)
	.align		4
.L_2:
        /*0010*/ 	.word	index@(_Z16counterNonAtomicPi)
        /*0014*/ 	.word	0x00000000


	//----- nvinfo : EIATTR_REGCOUNT
	.align		4
.L_3:
        /*0018*/ 	.byte	0x04, 0x2f
        /*001a*/ 	.short	(.L_5 - .L_4)
	.align		4
.L_4:
        /*001c*/ 	.word	index@(_Z13counterAtomicPi)
        /*0020*/ 	.word	0x00000008


	//----- nvinfo : EIATTR_FRAME_SIZE
	.align		4
.L_5:
        /*0024*/ 	.byte	0x04, 0x11
        /*0026*/ 	.short	(.L_7 - .L_6)
	.align		4
.L_6:
        /*0028*/ 	.word	index@(_Z13counterAtomicPi)
        /*002c*/ 	.word	0x00000000


	//----- nvinfo : EIATTR_MIN_STACK_SIZE
	.align		4
.L_7:
        /*0030*/ 	.byte	0x04, 0x12
        /*0032*/ 	.short	(.L_9 - .L_8)
	.align		4
.L_8:
        /*0034*/ 	.word	index@(_Z13counterAtomicPi)
        /*0038*/ 	.word	0x00000000


	//----- nvinfo : EIATTR_MIN_STACK_SIZE
	.align		4
.L_9:
        /*003c*/ 	.byte	0x04, 0x12
        /*003e*/ 	.short	(.L_11 - .L_10)
	.align		4
.L_10:
        /*0040*/ 	.word	index@(_Z16counterNonAtomicPi)
        /*0044*/ 	.word	0x00000000
.L_11:


//--------------------- .nv.compat                --------------------------
	.section	.nv.compat,"",@"SHT_CUDA_COMPAT_INFO"
	.align	4
        /*0000*/ 	.byte	0x02, 0x09, 0x00, 0x00, 0x02, 0x02, 0x01, 0x00, 0x02, 0x05, 0x05, 0x00, 0x03, 0x07, 0x01, 0x01
        /*0010*/ 	.byte	0x02, 0x03, 0x00, 0x00, 0x02, 0x06, 0x01, 0x00, 0x04, 0x0b, 0x08, 0x00, 0x09, 0x00, 0x00, 0x00
        /*0020*/ 	.byte	0x00, 0x00, 0x00, 0x00


//--------------------- .nv.info._Z13counterAtomicPi --------------------------
	.section	.nv.info._Z13counterAtomicPi,"",@"SHT_CUDA_INFO"
	.sectionflags	@""
	.align	4


	//----- nvinfo : EIATTR_CUDA_API_VERSION
	.align		4
        /*0000*/ 	.byte	0x04, 0x37
        /*0002*/ 	.short	(.L_13 - .L_12)
.L_12:
        /*0004*/ 	.word	0x00000082


	//----- nvinfo : EIATTR_KPARAM_INFO
	.align		4
.L_13:
        /*0008*/ 	.byte	0x04, 0x17
        /*000a*/ 	.short	(.L_15 - .L_14)
.L_14:
        /*000c*/ 	.word	0x00000000
        /*0010*/ 	.short	0x0000
        /*0012*/ 	.short	0x0000
        /*0014*/ 	.byte	0x00, 0xf5, 0x21, 0x00


	//----- nvinfo : EIATTR_SPARSE_MMA_MASK
	.align		4
.L_15:
        /*0018*/ 	.byte	0x03, 0x50
        /*001a*/ 	.short	0x0000


	//----- nvinfo : EIATTR_MAXREG_COUNT
	.align		4
        /*001c*/ 	.byte	0x03, 0x1b
        /*001e*/ 	.short	0x00ff


	//----- nvinfo : EIATTR_MERCURY_ISA_VERSION
	.align		4
        /*0020*/ 	.byte	0x03, 0x5f
        /*0022*/ 	.short	0x0101


	//----- nvinfo : EIATTR_INT_WARP_WIDE_INSTR_OFFSETS
	.align		4
        /*0024*/ 	.byte	0x04, 0x31
        /*0026*/ 	.short	(.L_17 - .L_16)


	//   ....[0]....
.L_16:
        /*0028*/ 	.word	0x00000030


	//----- nvinfo : EIATTR_VRC_CTA_INIT_COUNT
	.align		4
.L_17:
        /*002c*/ 	.byte	0x02, 0x4a
	.zero		1
	.zero		1


	//----- nvinfo : EIATTR_EXIT_INSTR_OFFSETS
	.align		4
        /*0030*/ 	.byte	0x04, 0x1c
        /*0032*/ 	.short	(.L_19 - .L_18)


	//   ....[0]....
.L_18:
        /*0034*/ 	.word	0x00000090


	//----- nvinfo : EIATTR_CBANK_PARAM_SIZE
	.align		4
.L_19:
        /*0038*/ 	.byte	0x03, 0x19
        /*003a*/ 	.short	0x0008


	//----- nvinfo : EIATTR_PARAM_CBANK
	.align		4
        /*003c*/ 	.byte	0x04, 0x0a
        /*003e*/ 	.short	(.L_21 - .L_20)
	.align		4
.L_20:
        /*0040*/ 	.word	index@(.nv.constant0._Z13counterAtomicPi)
        /*0044*/ 	.short	0x0380
        /*0046*/ 	.short	0x0008


	//----- nvinfo : EIATTR_SW_WAR
	.align		4
.L_21:
        /*0048*/ 	.byte	0x04, 0x36
        /*004a*/ 	.short	(.L_23 - .L_22)
.L_22:
        /*004c*/ 	.word	0x00000008
.L_23:


//--------------------- .nv.info._Z16counterNonAtomicPi --------------------------
	.section	.nv.info._Z16counterNonAtomicPi,"",@"SHT_CUDA_INFO"
	.sectionflags	@""
	.align	4


	//----- nvinfo : EIATTR_CUDA_API_VERSION
	.align		4
        /*0000*/ 	.byte	0x04, 0x37
        /*0002*/ 	.short	(.L_25 - .L_24)
.L_24:
        /*0004*/ 	.word	0x00000082


	//----- nvinfo : EIATTR_KPARAM_INFO
	.align		4
.L_25:
        /*0008*/ 	.byte	0x04, 0x17
        /*000a*/ 	.short	(.L_27 - .L_26)
.L_26:
        /*000c*/ 	.word	0x00000000
        /*0010*/ 	.short	0x0000
        /*0012*/ 	.short	0x0000
        /*0014*/ 	.byte	0x00, 0xf5, 0x21, 0x00


	//----- nvinfo : EIATTR_SPARSE_MMA_MASK
	.align		4
.L_27:
        /*0018*/ 	.byte	0x03, 0x50
        /*001a*/ 	.short	0x0000


	//----- nvinfo : EIATTR_MAXREG_COUNT
	.align		4
        /*001c*/ 	.byte	0x03, 0x1b
        /*001e*/ 	.short	0x00ff


	//----- nvinfo : EIATTR_MERCURY_ISA_VERSION
	.align		4
        /*0020*/ 	.byte	0x03, 0x5f
        /*0022*/ 	.short	0x0101


	//----- nvinfo : EIATTR_VRC_CTA_INIT_COUNT
	.align		4
        /*0024*/ 	.byte	0x02, 0x4a
	.zero		1
	.zero		1


	//----- nvinfo : EIATTR_EXIT_INSTR_OFFSETS
	.align		4
        /*0028*/ 	.byte	0x04, 0x1c
        /*002a*/ 	.short	(.L_29 - .L_28)


	//   ....[0]....
.L_28:
        /*002c*/ 	.word	0x00000060


	//----- nvinfo : EIATTR_CBANK_PARAM_SIZE
	.align		4
.L_29:
        /*0030*/ 	.byte	0x03, 0x19
        /*0032*/ 	.short	0x0008


	//----- nvinfo : EIATTR_PARAM_CBANK
	.align		4
        /*0034*/ 	.byte	0x04, 0x0a
        /*0036*/ 	.short	(.L_31 - .L_30)
	.align		4
.L_30:
        /*0038*/ 	.word	index@(.nv.constant0._Z16counterNonAtomicPi)
        /*003c*/ 	.short	0x0380
        /*003e*/ 	.short	0x0008


	//----- nvinfo : EIATTR_SW_WAR
	.align		4
.L_31:
        /*0040*/ 	.byte	0x04, 0x36
        /*0042*/ 	.short	(.L_33 - .L_32)
.L_32:
        /*0044*/ 	.word	0x00000008
.L_33:


//--------------------- .nv.callgraph             --------------------------
	.section	.nv.callgraph,"",@"SHT_CUDA_CALLGRAPH"
	.align	4
	.sectionentsize	8
	.align		4
        /*0000*/ 	.word	0x00000000
	.align		4
        /*0004*/ 	.word	0xffffffff
	.align		4
        /*0008*/ 	.word	0x00000000
	.align		4
        /*000c*/ 	.word	0xfffffffe
	.align		4
        /*0010*/ 	.word	0x00000000
	.align		4
        /*0014*/ 	.word	0xfffffffd
	.align		4
        /*0018*/ 	.word	0x00000000
	.align		4
        /*001c*/ 	.word	0xfffffffc


//--------------------- .text._Z13counterAtomicPi --------------------------
	.section	.text._Z13counterAtomicPi,"ax",@progbits
	.align	128
        .global         _Z13counterAtomicPi
        .type           _Z13counterAtomicPi,@function
        .size           _Z13counterAtomicPi,(.L_x_2 - _Z13counterAtomicPi)
        .other          _Z13counterAtomicPi,@"STO_CUDA_ENTRY STV_DEFAULT"
_Z13counterAtomicPi:
.text._Z13counterAtomicPi:
[----:B------:R-:W-:Y:S01]  /*0000*/  LDC R1, c[0x0][0x37c] ;  /* 0x0000df00ff017b82 */ /* 0x000fe20000000800 */
[----:B------:R-:W0:Y:S07]  /*0010*/  S2R R0, SR_LANEID ;  /* 0x0000000000007919 */ /* 0x000e2e0000000000 */
[----:B------:R-:W1:Y:S01]  /*0020*/  LDC.64 R2, c[0x0][0x380] ;  /* 0x0000e000ff027b82 */ /* 0x000e620000000a00 */
[----:B------:R-:W-:Y:S01]  /*0030*/  VOTEU.ANY UR6, UPT, PT ;  /* 0x0000000000067886 */ /* 0x000fe200038e0100 */
[----:B------:R-:W1:Y:S01]  /*0040*/  LDCU.64 UR4, c[0x0][0x358] ;  /* 0x00006b00ff0477ac */ /* 0x000e620008000a00 */
[----:B------:R-:W1:Y:S01]  /*0050*/  POPC R5, UR6 ;  /* 0x0000000600057d09 */ /* 0x000e620008000000 */
[----:B------:R-:W-:-:S06]  /*0060*/  UFLO.U32 UR7, UR6 ;  /* 0x00000006000772bd */ /* 0x000fcc00080e0000 */
[----:B0-----:R-:W-:-:S13]  /*0070*/  ISETP.EQ.U32.AND P0, PT, R0, UR7, PT ;  /* 0x0000000700007c0c */ /* 0x001fda000bf02070 */
[----:B-1----:R-:W-:Y:S01]  /*0080*/  @P0 REDG.E.ADD.STRONG.GPU desc[UR4][R2.64], R5 ;  /* 0x000000050200098e */ /* 0x002fe2000c12e104 */
[----:B------:R-:W-:Y:S05]  /*0090*/  EXIT ;  /* 0x000000000000794d */ /* 0x000fea0003800000 */
.L_x_0:
[----:B------:R-:W-:-:S00]  /*00a0*/  BRA `(.L_x_0) ;  /* 0xfffffffc00fc7947 */ /* 0x000fc0000383ffff */
[----:B------:R-:W-:-:S00]  /*00b0*/  NOP ;  /* 0x0000000000007918 */ /* 0x000fc00000000000 */
        /* <DEDUP_REMOVED lines=12> */
.L_x_2:


//--------------------- .text._Z16counterNonAtomicPi --------------------------
	.section	.text._Z16counterNonAtomicPi,"ax",@progbits
	.align	128
        .global         _Z16counterNonAtomicPi
        .type           _Z16counterNonAtomicPi,@function
        .size           _Z16counterNonAtomicPi,(.L_x_3 - _Z16counterNonAtomicPi)
        .other          _Z16counterNonAtomicPi,@"STO_CUDA_ENTRY STV_DEFAULT"
_Z16counterNonAtomicPi:
.text._Z16counterNonAtomicPi:
[----:B------:R-:W-:Y:S08]  /*0000*/  LDC R1, c[0x0][0x37c] ;  /* 0x0000df00ff017b82 */ /* 0x000ff00000000800 */
[----:B------:R-:W0:Y:S01]  /*0010*/  LDC.64 R2, c[0x0][0x380] ;  /* 0x0000e000ff027b82 */ /* 0x000e220000000a00 */
[----:B------:R-:W0:Y:S02]  /*0020*/  LDCU.64 UR4, c[0x0][0x358] ;  /* 0x00006b00ff0477ac */ /* 0x000e240008000a00 */
[----:B0-----:R-:W2:Y:S02]  /*0030*/  LDG.E R0, desc[UR4][R2.64] ;  /* 0x0000000402007981 */ /* 0x001ea4000c1e1900 */
[----:B--2---:R-:W-:-:S05]  /*0040*/  IADD3 R5, PT, PT, R0, 0x1, RZ ;  /* 0x0000000100057810 */ /* 0x004fca0007ffe0ff */
[----:B------:R-:W-:Y:S01]  /*0050*/  STG.E desc[UR4][R2.64], R5 ;  /* 0x0000000502007986 */ /* 0x000fe2000c101904 */
[----:B------:R-:W-:Y:S05]  /*0060*/  EXIT ;  /* 0x000000000000794d */ /* 0x000fea0003800000 */
.L_x_1:
        /* <DEDUP_REMOVED lines=9> */
.L_x_3:


//--------------------- .nv.shared.reserved.0     --------------------------
	.section	.nv.shared.reserved.0,"aw",@nobits
	.weak		__nv_reservedSMEM_offset_0_alias
	.size		__nv_reservedSMEM_offset_0_alias, 0, 64
	.other		__nv_reservedSMEM_offset_0_alias,@"STO_CUDA_RESERVED_SHARED STV_DEFAULT"
__nv_reservedSMEM_offset_0_alias:
	.zero		0
	.zero		64


//--------------------- .nv.constant0._Z13counterAtomicPi --------------------------
	.section	.nv.constant0._Z13counterAtomicPi,"a",@progbits
	.sectionflags	@""
	.align	4
.nv.constant0._Z13counterAtomicPi:
	.zero		904


//--------------------- .nv.constant0._Z16counterNonAtomicPi --------------------------
	.section	.nv.constant0._Z16counterNonAtomicPi,"a",@progbits
	.sectionflags	@""
	.align	4
.nv.constant0._Z16counterNonAtomicPi:
	.zero		904


//--------------------- SYMBOLS --------------------------

	.type		.nv.reservedSmem.offset0,@object
	.size		.nv.reservedSmem.offset0,0x4
